//
// Generated by NVIDIA NVVM Compiler
//
// Compiler Build ID: CL-36424714
// Cuda compilation tools, release 13.0, V13.0.88
// Based on NVVM 20.0.0
//

.version 9.0
.target sm_100
.address_size 64

	// .globl	_Z14process_kernelPKfPfiff

.visible .entry _Z14process_kernelPKfPfiff(
	.param .u64 .ptr .align 1 _Z14process_kernelPKfPfiff_param_0,
	.param .u64 .ptr .align 1 _Z14process_kernelPKfPfiff_param_1,
	.param .u32 _Z14process_kernelPKfPfiff_param_2,
	.param .f32 _Z14process_kernelPKfPfiff_param_3,
	.param .f32 _Z14process_kernelPKfPfiff_param_4
)
{
	.reg .pred 	%p<2>;
	.reg .b32 	%r<6>;
	.reg .b32 	%f<5>;
	.reg .b64 	%rd<8>;

	ld.param.u64 	%rd1, [_Z14process_kernelPKfPfiff_param_0];
	ld.param.u64 	%rd2, [_Z14process_kernelPKfPfiff_param_1];
	ld.param.u32 	%r2, [_Z14process_kernelPKfPfiff_param_2];
	ld.param.f32 	%f1, [_Z14process_kernelPKfPfiff_param_3];
	ld.param.f32 	%f2, [_Z14process_kernelPKfPfiff_param_4];
	mov.u32 	%r3, %ctaid.x;
	mov.u32 	%r4, %ntid.x;
	mov.u32 	%r5, %tid.x;
	mad.lo.s32 	%r1, %r3, %r4, %r5;
	setp.ge.s32 	%p1, %r1, %r2;
	@%p1 bra 	$L__BB0_2;
	cvta.to.global.u64 	%rd3, %rd1;
	cvta.to.global.u64 	%rd4, %rd2;
	mul.wide.s32 	%rd5, %r1, 4;
	add.s64 	%rd6, %rd3, %rd5;
	ld.global.f32 	%f3, [%rd6];
	fma.rn.f32 	%f4, %f1, %f3, %f2;
	add.s64 	%rd7, %rd4, %rd5;
	st.global.f32 	[%rd7], %f4;
$L__BB0_2:
	ret;

}


// ===== COMPILED SASS (sm_100) =====

	.target	sm_100

	.elftype	@"ET_EXEC"


//--------------------- .note.nv.tkinfo           --------------------------
	.section	.note.nv.tkinfo,"",@"SHT_NOTE"
	.sectionflags	@"SHF_NOTE_NV_TKINFO"
	.tkinfo
        /*0018*/ 	.word	0x00000002
        /*0030*/ 	.string	""
        /*0030*/ 	.string	"ptxas"
        /*0030*/ 	.string	"Cuda compilation tools, release 13.0, V13.0.88"
        /*0030*/ 	.string	"Build cuda_13.0.r13.0/compiler.36424714_0"
        /*0030*/ 	.string	"-arch sm_100 -m 64 "



//--------------------- .note.nv.cuinfo           --------------------------
	.section	.note.nv.cuinfo,"",@"SHT_NOTE"
	.sectionflags	@"SHF_NOTE_NV_CUINFO"
        /*0018*/ 	.short	0x0002
        /*001a*/ 	.short	0x0064
        /*001c*/ 	.short	0x0082
	.zero		2


//--------------------- .nv.info                  --------------------------
	.section	.nv.info,"",@"SHT_CUDA_INFO"
	.align	4


	//----- nvinfo : EIATTR_REGCOUNT
	.align		4
        /*0000*/ 	.byte	0x04, 0x2f
        /*0002*/ 	.short	(.L_1 - .L_0)
	.align		4
.L_0:
        /*0004*/ 	.word	index@(_Z14process_kernelPKfPfiff)
        /*0008*/ 	.word	0x0000000c


	//----- nvinfo : EIATTR_FRAME_SIZE
	.align		4
.L_1:
        /*000c*/ 	.byte	0x04, 0x11
        /*000e*/ 	.short	(.L_3 - .L_2)
	.align		4
.L_2:
        /*0010*/ 	.word	index@(_Z14process_kernelPKfPfiff)
        /*0014*/ 	.word	0x00000000


	//----- nvinfo : EIATTR_MIN_STACK_SIZE
	.align		4
.L_3:
        /*0018*/ 	.byte	0x04, 0x12
        /*001a*/ 	.short	(.L_5 - .L_4)
	.align		4
.L_4:
        /*001c*/ 	.word	index@(_Z14process_kernelPKfPfiff)
        /*0020*/ 	.word	0x00000000
.L_5:


//--------------------- .nv.compat                --------------------------
	.section	.nv.compat,"",@"SHT_CUDA_COMPAT_INFO"
	.align	4
        /*0000*/ 	.byte	0x02, 0x09, 0x00, 0x00, 0x02, 0x02, 0x01, 0x00, 0x02, 0x05, 0x05, 0x00, 0x03, 0x07, 0x01, 0x01
        /*0010*/ 	.byte	0x02, 0x03, 0x00, 0x00, 0x02, 0x06, 0x01, 0x00, 0x04, 0x0b, 0x08, 0x00, 0x09, 0x00, 0x00, 0x00
        /*0020*/ 	.byte	0x00, 0x00, 0x00, 0x00


//--------------------- .nv.info._Z14process_kernelPKfPfiff --------------------------
	.section	.nv.info._Z14process_kernelPKfPfiff,"",@"SHT_CUDA_INFO"
	.sectionflags	@""
	.align	4


	//----- nvinfo : EIATTR_CUDA_API_VERSION
	.align		4
        /*0000*/ 	.byte	0x04, 0x37
        /*0002*/ 	.short	(.L_7 - .L_6)
.L_6:
        /*0004*/ 	.word	0x00000082


	//----- nvinfo : EIATTR_KPARAM_INFO
	.align		4
.L_7:
        /*0008*/ 	.byte	0x04, 0x17
        /*000a*/ 	.short	(.L_9 - .L_8)
.L_8:
        /*000c*/ 	.word	0x00000000
        /*0010*/ 	.short	0x0004
        /*0012*/ 	.short	0x0018
        /*0014*/ 	.byte	0x00, 0xf0, 0x11, 0x00


	//----- nvinfo : EIATTR_KPARAM_INFO
	.align		4
.L_9:
        /*0018*/ 	.byte	0x04, 0x17
        /*001a*/ 	.short	(.L_11 - .L_10)
.L_10:
        /*001c*/ 	.word	0x00000000
        /*0020*/ 	.short	0x0003
        /*0022*/ 	.short	0x0014
        /*0024*/ 	.byte	0x00, 0xf0, 0x11, 0x00


	//----- nvinfo : EIATTR_KPARAM_INFO
	.align		4
.L_11:
        /*0028*/ 	.byte	0x04, 0x17
        /*002a*/ 	.short	(.L_13 - .L_12)
.L_12:
        /*002c*/ 	.word	0x00000000
        /*0030*/ 	.short	0x0002
        /*0032*/ 	.short	0x0010
        /*0034*/ 	.byte	0x00, 0xf0, 0x11, 0x00


	//----- nvinfo : EIATTR_KPARAM_INFO
	.align		4
.L_13:
        /*0038*/ 	.byte	0x04, 0x17
        /*003a*/ 	.short	(.L_15 - .L_14)
.L_14:
        /*003c*/ 	.word	0x00000000
        /*0040*/ 	.short	0x0001
        /*0042*/ 	.short	0x0008
        /*0044*/ 	.byte	0x00, 0xf5, 0x21, 0x00


	//----- nvinfo : EIATTR_KPARAM_INFO
	.align		4
.L_15:
        /*0048*/ 	.byte	0x04, 0x17
        /*004a*/ 	.short	(.L_17 - .L_16)
.L_16:
        /*004c*/ 	.word	0x00000000
        /*0050*/ 	.short	0x0000
        /*0052*/ 	.short	0x0000
        /*0054*/ 	.byte	0x00, 0xf5, 0x21, 0x00


	//----- nvinfo : EIATTR_SPARSE_MMA_MASK
	.align		4
.L_17:
        /*0058*/ 	.byte	0x03, 0x50
        /*005a*/ 	.short	0x0000


	//----- nvinfo : EIATTR_MAXREG_COUNT
	.align		4
        /*005c*/ 	.byte	0x03, 0x1b
        /*005e*/ 	.short	0x00ff


	//----- nvinfo : EIATTR_MERCURY_ISA_VERSION
	.align		4
        /*0060*/ 	.byte	0x03, 0x5f
        /*0062*/ 	.short	0x0101


	//----- nvinfo : EIATTR_VRC_CTA_INIT_COUNT
	.align		4
        /*0064*/ 	.byte	0x02, 0x4a
	.zero		1
	.zero		1


	//----- nvinfo : EIATTR_EXIT_INSTR_OFFSETS
	.align		4
        /*0068*/ 	.byte	0x04, 0x1c
        /*006a*/ 	.short	(.L_19 - .L_18)


	//   ....[0]....
.L_18:
        /*006c*/ 	.word	0x00000070


	//   ....[1]....
        /*0070*/ 	.word	0x00000120


	//----- nvinfo : EIATTR_CBANK_PARAM_SIZE
	.align		4
.L_19:
        /*0074*/ 	.byte	0x03, 0x19
        /*0076*/ 	.short	0x001c


	//----- nvinfo : EIATTR_PARAM_CBANK
	.align		4
        /*0078*/ 	.byte	0x04, 0x0a
        /*007a*/ 	.short	(.L_21 - .L_20)
	.align		4
.L_20:
        /*007c*/ 	.word	index@(.nv.constant0._Z14process_kernelPKfPfiff)
        /*0080*/ 	.short	0x0380
        /*0082*/ 	.short	0x001c


	//----- nvinfo : EIATTR_SW_WAR
	.align		4
.L_21:
        /*0084*/ 	.byte	0x04, 0x36
        /*0086*/ 	.short	(.L_23 - .L_22)
.L_22:
        /*0088*/ 	.word	0x00000008
.L_23:


//--------------------- .nv.callgraph             --------------------------
	.section	.nv.callgraph,"",@"SHT_CUDA_CALLGRAPH"
	.align	4
	.sectionentsize	8
	.align		4
        /*0000*/ 	.word	0x00000000
	.align		4
        /*0004*/ 	.word	0xffffffff
	.align		4
        /*0008*/ 	.word	0x00000000
	.align		4
        /*000c*/ 	.word	0xfffffffe
	.align		4
        /*0010*/ 	.word	0x00000000
	.align		4
        /*0014*/ 	.word	0xfffffffd
	.align		4
        /*0018*/ 	.word	0x00000000
	.align		4
        /*001c*/ 	.word	0xfffffffc


//--------------------- .text._Z14process_kernelPKfPfiff --------------------------
	.section	.text._Z14process_kernelPKfPfiff,"ax",@progbits
	.align	128
        .global         _Z14process_kernelPKfPfiff
        .type           _Z14process_kernelPKfPfiff,@function
        .size           _Z14process_kernelPKfPfiff,(.L_x_1 - _Z14process_kernelPKfPfiff)
        .other          _Z14process_kernelPKfPfiff,@"STO_CUDA_ENTRY STV_DEFAULT"
_Z14process_kernelPKfPfiff:
.text._Z14process_kernelPKfPfiff:
[----:B------:R-:W-:Y:S01]  /*0000*/  LDC R1, c[0x0][0x37c] ;  /* 0x0000df00ff017b82 */ /* 0x000fe20000000800 */
[----:B------:R-:W0:Y:S07]  /*0010*/  S2R R0, SR_TID.X ;  /* 0x0000000000007919 */ /* 0x000e2e0000002100 */
[----:B------:R-:W0:Y:S01]  /*0020*/  S2UR UR4, SR_CTAID.X ;  /* 0x00000000000479c3 */ /* 0x000e220000002500 */
[----:B------:R-:W1:Y:S07]  /*0030*/  LDCU UR5, c[0x0][0x390] ;  /* 0x00007200ff0577ac */ /* 0x000e6e0008000800 */
[----:B------:R-:W0:Y:S02]  /*0040*/  LDC R7, c[0x0][0x360] ;  /* 0x0000d800ff077b82 */ /* 0x000e240000000800 */
[----:B0-----:R-:W-:-:S05]  /*0050*/  IMAD R7, R7, UR4, R0 ;  /* 0x0000000407077c24 */ /* 0x001fca000f8e0200 */
[----:B-1----:R-:W-:-:S13]  /*0060*/  ISETP.GE.AND P0, PT, R7, UR5, PT ;  /* 0x0000000507007c0c */ /* 0x002fda000bf06270 */
[----:B------:R-:W-:Y:S05]  /*0070*/  @P0 EXIT ;  /* 0x000000000000094d */ /* 0x000fea0003800000 */
[----:B------:R-:W0:Y:S01]  /*0080*/  LDC.64 R2, c[0x0][0x380] ;  /* 0x0000e000ff027b82 */ /* 0x000e220000000a00 */
[----:B------:R-:W1:Y:S01]  /*0090*/  LDCU.64 UR4, c[0x0][0x358] ;  /* 0x00006b00ff0477ac */ /* 0x000e620008000a00 */
[----:B------:R-:W2:Y:S06]  /*00a0*/  LDCU UR6, c[0x0][0x394] ;  /* 0x00007280ff0677ac */ /* 0x000eac0008000800 */
[----:B------:R-:W3:Y:S08]  /*00b0*/  LDC.64 R4, c[0x0][0x388] ;  /* 0x0000e200ff047b82 */ /* 0x000ef00000000a00 */
[----:B------:R-:W2:Y:S01]  /*00c0*/  LDC R9, c[0x0][0x398] ;  /* 0x0000e600ff097b82 */ /* 0x000ea20000000800 */
[----:B0-----:R-:W-:-:S06]  /*00d0*/  IMAD.WIDE R2, R7, 0x4, R2 ;  /* 0x0000000407027825 */ /* 0x001fcc00078e0202 */
[----:B-1----:R-:W2:Y:S01]  /*00e0*/  LDG.E R2, desc[UR4][R2.64] ;  /* 0x0000000402027981 */ /* 0x002ea2000c1e1900 */
[----:B---3--:R-:W-:-:S04]  /*00f0*/  IMAD.WIDE R4, R7, 0x4, R4 ;  /* 0x0000000407047825 */ /* 0x008fc800078e0204 */
[----:B--2---:R-:W-:-:S05]  /*0100*/  FFMA R7, R2, UR6, R9 ;  /* 0x0000000602077c23 */ /* 0x004fca0008000009 */
[----:B------:R-:W-:Y:S01]  /*0110*/  STG.E desc[UR4][R4.64], R7 ;  /* 0x0000000704007986 */ /* 0x000fe2000c101904 */
[----:B------:R-:W-:Y:S05]  /*0120*/  EXIT ;  /* 0x000000000000794d */ /* 0x000fea0003800000 */
.L_x_0:
[----:B------:R-:W-:-:S00]  /*0130*/  BRA `(.L_x_0) ;  /* 0xfffffffc00fc7947 */ /* 0x000fc0000383ffff */
[----:B------:R-:W-:-:S00]  /*0140*/  NOP ;  /* 0x0000000000007918 */ /* 0x000fc00000000000 */
        /* <DEDUP_REMOVED lines=11> */
.L_x_1:


//--------------------- .nv.shared.reserved.0     --------------------------
	.section	.nv.shared.reserved.0,"aw",@nobits
	.weak		__nv_reservedSMEM_offset_0_alias
	.size		__nv_reservedSMEM_offset_0_alias, 0, 64
	.other		__nv_reservedSMEM_offset_0_alias,@"STO_CUDA_RESERVED_SHARED STV_DEFAULT"
__nv_reservedSMEM_offset_0_alias:
	.zero		0
	.zero		64


//--------------------- .nv.constant0._Z14process_kernelPKfPfiff --------------------------
	.section	.nv.constant0._Z14process_kernelPKfPfiff,"a",@progbits
	.sectionflags	@""
	.align	4
.nv.constant0._Z14process_kernelPKfPfiff:
	.zero		924


//--------------------- SYMBOLS --------------------------

	.type		.nv.reservedSmem.offset0,@object
	.size		.nv.reservedSmem.offset0,0x4
